//
// Generated by NVIDIA NVVM Compiler
//
// Compiler Build ID: CL-36424714
// Cuda compilation tools, release 13.0, V13.0.88
// Based on NVVM 20.0.0
//

.version 9.0
.target sm_100
.address_size 64

	// .globl	_Z9vectorAddiPdS_S_

.visible .entry _Z9vectorAddiPdS_S_(
	.param .u32 _Z9vectorAddiPdS_S__param_0,
	.param .u64 .ptr .align 1 _Z9vectorAddiPdS_S__param_1,
	.param .u64 .ptr .align 1 _Z9vectorAddiPdS_S__param_2,
	.param .u64 .ptr .align 1 _Z9vectorAddiPdS_S__param_3
)
{
	.reg .pred 	%p<2>;
	.reg .b32 	%r<6>;
	.reg .b64 	%rd<11>;
	.reg .b64 	%fd<4>;

	ld.param.u32 	%r2, [_Z9vectorAddiPdS_S__param_0];
	ld.param.u64 	%rd1, [_Z9vectorAddiPdS_S__param_1];
	ld.param.u64 	%rd2, [_Z9vectorAddiPdS_S__param_2];
	ld.param.u64 	%rd3, [_Z9vectorAddiPdS_S__param_3];
	mov.u32 	%r3, %ntid.x;
	mov.u32 	%r4, %ctaid.x;
	mov.u32 	%r5, %tid.x;
	mad.lo.s32 	%r1, %r3, %r4, %r5;
	setp.ge.s32 	%p1, %r1, %r2;
	@%p1 bra 	$L__BB0_2;
	cvta.to.global.u64 	%rd4, %rd1;
	cvta.to.global.u64 	%rd5, %rd2;
	cvta.to.global.u64 	%rd6, %rd3;
	mul.wide.s32 	%rd7, %r1, 8;
	add.s64 	%rd8, %rd4, %rd7;
	ld.global.f64 	%fd1, [%rd8];
	add.s64 	%rd9, %rd5, %rd7;
	ld.global.f64 	%fd2, [%rd9];
	add.f64 	%fd3, %fd1, %fd2;
	add.s64 	%rd10, %rd6, %rd7;
	st.global.f64 	[%rd10], %fd3;
$L__BB0_2:
	ret;

}


// ===== COMPILED SASS (sm_100) =====

	.target	sm_100

	.elftype	@"ET_EXEC"


//--------------------- .note.nv.tkinfo           --------------------------
	.section	.note.nv.tkinfo,"",@"SHT_NOTE"
	.sectionflags	@"SHF_NOTE_NV_TKINFO"
	.tkinfo
        /*0018*/ 	.word	0x00000002
        /*0030*/ 	.string	""
        /*0030*/ 	.string	"ptxas"
        /*0030*/ 	.string	"Cuda compilation tools, release 13.0, V13.0.88"
        /*0030*/ 	.string	"Build cuda_13.0.r13.0/compiler.36424714_0"
        /*0030*/ 	.string	"-arch sm_100 -m 64 "



//--------------------- .note.nv.cuinfo           --------------------------
	.section	.note.nv.cuinfo,"",@"SHT_NOTE"
	.sectionflags	@"SHF_NOTE_NV_CUINFO"
        /*0018*/ 	.short	0x0002
        /*001a*/ 	.short	0x0064
        /*001c*/ 	.short	0x0082
	.zero		2


//--------------------- .nv.info                  --------------------------
	.section	.nv.info,"",@"SHT_CUDA_INFO"
	.align	4


	//----- nvinfo : EIATTR_REGCOUNT
	.align		4
        /*0000*/ 	.byte	0x04, 0x2f
        /*0002*/ 	.short	(.L_1 - .L_0)
	.align		4
.L_0:
        /*0004*/ 	.word	index@(_Z9vectorAddiPdS_S_)
        /*0008*/ 	.word	0x0000000e


	//----- nvinfo : EIATTR_FRAME_SIZE
	.align		4
.L_1:
        /*000c*/ 	.byte	0x04, 0x11
        /*000e*/ 	.short	(.L_3 - .L_2)
	.align		4
.L_2:
        /*0010*/ 	.word	index@(_Z9vectorAddiPdS_S_)
        /*0014*/ 	.word	0x00000000


	//----- nvinfo : EIATTR_MIN_STACK_SIZE
	.align		4
.L_3:
        /*0018*/ 	.byte	0x04, 0x12
        /*001a*/ 	.short	(.L_5 - .L_4)
	.align		4
.L_4:
        /*001c*/ 	.word	index@(_Z9vectorAddiPdS_S_)
        /*0020*/ 	.word	0x00000000
.L_5:


//--------------------- .nv.compat                --------------------------
	.section	.nv.compat,"",@"SHT_CUDA_COMPAT_INFO"
	.align	4
        /*0000*/ 	.byte	0x02, 0x09, 0x00, 0x00, 0x02, 0x02, 0x01, 0x00, 0x02, 0x05, 0x05, 0x00, 0x03, 0x07, 0x01, 0x01
        /*0010*/ 	.byte	0x02, 0x03, 0x00, 0x00, 0x02, 0x06, 0x01, 0x00, 0x04, 0x0b, 0x08, 0x00, 0x01, 0x00, 0x00, 0x00
        /*0020*/ 	.byte	0x00, 0x00, 0x00, 0x00


//--------------------- .nv.info._Z9vectorAddiPdS_S_ --------------------------
	.section	.nv.info._Z9vectorAddiPdS_S_,"",@"SHT_CUDA_INFO"
	.sectionflags	@""
	.align	4


	//----- nvinfo : EIATTR_CUDA_API_VERSION
	.align		4
        /*0000*/ 	.byte	0x04, 0x37
        /*0002*/ 	.short	(.L_7 - .L_6)
.L_6:
        /*0004*/ 	.word	0x00000082


	//----- nvinfo : EIATTR_KPARAM_INFO
	.align		4
.L_7:
        /*0008*/ 	.byte	0x04, 0x17
        /*000a*/ 	.short	(.L_9 - .L_8)
.L_8:
        /*000c*/ 	.word	0x00000000
        /*0010*/ 	.short	0x0003
        /*0012*/ 	.short	0x0018
        /*0014*/ 	.byte	0x00, 0xf5, 0x21, 0x00


	//----- nvinfo : EIATTR_KPARAM_INFO
	.align		4
.L_9:
        /*0018*/ 	.byte	0x04, 0x17
        /*001a*/ 	.short	(.L_11 - .L_10)
.L_10:
        /*001c*/ 	.word	0x00000000
        /*0020*/ 	.short	0x0002
        /*0022*/ 	.short	0x0010
        /*0024*/ 	.byte	0x00, 0xf5, 0x21, 0x00


	//----- nvinfo : EIATTR_KPARAM_INFO
	.align		4
.L_11:
        /*0028*/ 	.byte	0x04, 0x17
        /*002a*/ 	.short	(.L_13 - .L_12)
.L_12:
        /*002c*/ 	.word	0x00000000
        /*0030*/ 	.short	0x0001
        /*0032*/ 	.short	0x0008
        /*0034*/ 	.byte	0x00, 0xf5, 0x21, 0x00


	//----- nvinfo : EIATTR_KPARAM_INFO
	.align		4
.L_13:
        /*0038*/ 	.byte	0x04, 0x17
        /*003a*/ 	.short	(.L_15 - .L_14)
.L_14:
        /*003c*/ 	.word	0x00000000
        /*0040*/ 	.short	0x0000
        /*0042*/ 	.short	0x0000
        /*0044*/ 	.byte	0x00, 0xf0, 0x11, 0x00


	//----- nvinfo : EIATTR_SPARSE_MMA_MASK
	.align		4
.L_15:
        /*0048*/ 	.byte	0x03, 0x50
        /*004a*/ 	.short	0x0000


	//----- nvinfo : EIATTR_MAXREG_COUNT
	.align		4
        /*004c*/ 	.byte	0x03, 0x1b
        /*004e*/ 	.short	0x00ff


	//----- nvinfo : EIATTR_MERCURY_ISA_VERSION
	.align		4
        /*0050*/ 	.byte	0x03, 0x5f
        /*0052*/ 	.short	0x0101


	//----- nvinfo : EIATTR_VRC_CTA_INIT_COUNT
	.align		4
        /*0054*/ 	.byte	0x02, 0x4a
	.zero		1
	.zero		1


	//----- nvinfo : EIATTR_EXIT_INSTR_OFFSETS
	.align		4
        /*0058*/ 	.byte	0x04, 0x1c
        /*005a*/ 	.short	(.L_17 - .L_16)


	//   ....[0]....
.L_16:
        /*005c*/ 	.word	0x00000070


	//   ....[1]....
        /*0060*/ 	.word	0x00000130


	//----- nvinfo : EIATTR_CBANK_PARAM_SIZE
	.align		4
.L_17:
        /*0064*/ 	.byte	0x03, 0x19
        /*0066*/ 	.short	0x0020


	//----- nvinfo : EIATTR_PARAM_CBANK
	.align		4
        /*0068*/ 	.byte	0x04, 0x0a
        /*006a*/ 	.short	(.L_19 - .L_18)
	.align		4
.L_18:
        /*006c*/ 	.word	index@(.nv.constant0._Z9vectorAddiPdS_S_)
        /*0070*/ 	.short	0x0380
        /*0072*/ 	.short	0x0020


	//----- nvinfo : EIATTR_SW_WAR
	.align		4
.L_19:
        /*0074*/ 	.byte	0x04, 0x36
        /*0076*/ 	.short	(.L_21 - .L_20)
.L_20:
        /*0078*/ 	.word	0x00000008
.L_21:


//--------------------- .nv.callgraph             --------------------------
	.section	.nv.callgraph,"",@"SHT_CUDA_CALLGRAPH"
	.align	4
	.sectionentsize	8
	.align		4
        /*0000*/ 	.word	0x00000000
	.align		4
        /*0004*/ 	.word	0xffffffff
	.align		4
        /*0008*/ 	.word	0x00000000
	.align		4
        /*000c*/ 	.word	0xfffffffe
	.align		4
        /*0010*/ 	.word	0x00000000
	.align		4
        /*0014*/ 	.word	0xfffffffd
	.align		4
        /*0018*/ 	.word	0x00000000
	.align		4
        /*001c*/ 	.word	0xfffffffc


//--------------------- .text._Z9vectorAddiPdS_S_ --------------------------
	.section	.text._Z9vectorAddiPdS_S_,"ax",@progbits
	.align	128
        .global         _Z9vectorAddiPdS_S_
        .type           _Z9vectorAddiPdS_S_,@function
        .size           _Z9vectorAddiPdS_S_,(.L_x_1 - _Z9vectorAddiPdS_S_)
        .other          _Z9vectorAddiPdS_S_,@"STO_CUDA_ENTRY STV_DEFAULT"
_Z9vectorAddiPdS_S_:
.text._Z9vectorAddiPdS_S_:
[----:B------:R-:W-:Y:S01]  /*0000*/  LDC R1, c[0x0][0x37c] ;  /* 0x0000df00ff017b82 */ /* 0x000fe20000000800 */
[----:B------:R-:W0:Y:S01]  /*0010*/  S2R R11, SR_CTAID.X ;  /* 0x00000000000b7919 */ /* 0x000e220000002500 */
[----:B------:R-:W0:Y:S01]  /*0020*/  LDCU UR4, c[0x0][0x360] ;  /* 0x00006c00ff0477ac */ /* 0x000e220008000800 */
[----:B------:R-:W0:Y:S01]  /*0030*/  S2R R0, SR_TID.X ;  /* 0x0000000000007919 */ /* 0x000e220000002100 */
[----:B------:R-:W1:Y:S01]  /*0040*/  LDCU UR5, c[0x0][0x380] ;  /* 0x00007000ff0577ac */ /* 0x000e620008000800 */
[----:B0-----:R-:W-:-:S05]  /*0050*/  IMAD R11, R11, UR4, R0 ;  /* 0x000000040b0b7c24 */ /* 0x001fca000f8e0200 */
[----:B-1----:R-:W-:-:S13]  /*0060*/  ISETP.GE.AND P0, PT, R11, UR5, PT ;  /* 0x000000050b007c0c */ /* 0x002fda000bf06270 */
[----:B------:R-:W-:Y:S05]  /*0070*/  @P0 EXIT ;  /* 0x000000000000094d */ /* 0x000fea0003800000 */
[----:B------:R-:W0:Y:S01]  /*0080*/  LDC.64 R2, c[0x0][0x388] ;  /* 0x0000e200ff027b82 */ /* 0x000e220000000a00 */
[----:B------:R-:W1:Y:S07]  /*0090*/  LDCU.64 UR4, c[0x0][0x358] ;  /* 0x00006b00ff0477ac */ /* 0x000e6e0008000a00 */
[----:B------:R-:W2:Y:S08]  /*00a0*/  LDC.64 R4, c[0x0][0x390] ;  /* 0x0000e400ff047b82 */ /* 0x000eb00000000a00 */
[----:B------:R-:W3:Y:S01]  /*00b0*/  LDC.64 R8, c[0x0][0x398] ;  /* 0x0000e600ff087b82 */ /* 0x000ee20000000a00 */
[----:B0-----:R-:W-:-:S06]  /*00c0*/  IMAD.WIDE R2, R11, 0x8, R2 ;  /* 0x000000080b027825 */ /* 0x001fcc00078e0202 */
[----:B-1----:R-:W4:Y:S01]  /*00d0*/  LDG.E.64 R2, desc[UR4][R2.64] ;  /* 0x0000000402027981 */ /* 0x002f22000c1e1b00 */
[----:B--2---:R-:W-:-:S06]  /*00e0*/  IMAD.WIDE R4, R11, 0x8, R4 ;  /* 0x000000080b047825 */ /* 0x004fcc00078e0204 */
[----:B------:R-:W4:Y:S01]  /*00f0*/  LDG.E.64 R4, desc[UR4][R4.64] ;  /* 0x0000000404047981 */ /* 0x000f22000c1e1b00 */
[----:B---3--:R-:W-:Y:S01]  /*0100*/  IMAD.WIDE R8, R11, 0x8, R8 ;  /* 0x000000080b087825 */ /* 0x008fe200078e0208 */
[----:B----4-:R-:W-:-:S07]  /*0110*/  DADD R6, R2, R4 ;  /* 0x0000000002067229 */ /* 0x010fce0000000004 */
[----:B------:R-:W-:Y:S01]  /*0120*/  STG.E.64 desc[UR4][R8.64], R6 ;  /* 0x0000000608007986 */ /* 0x000fe2000c101b04 */
[----:B------:R-:W-:Y:S05]  /*0130*/  EXIT ;  /* 0x000000000000794d */ /* 0x000fea0003800000 */
.L_x_0:
[----:B------:R-:W-:-:S00]  /*0140*/  BRA `(.L_x_0) ;  /* 0xfffffffc00fc7947 */ /* 0x000fc0000383ffff */
[----:B------:R-:W-:-:S00]  /*0150*/  NOP ;  /* 0x0000000000007918 */ /* 0x000fc00000000000 */
        /* <DEDUP_REMOVED lines=10> */
.L_x_1:


//--------------------- .nv.shared.reserved.0     --------------------------
	.section	.nv.shared.reserved.0,"aw",@nobits
	.weak		__nv_reservedSMEM_offset_0_alias
	.size		__nv_reservedSMEM_offset_0_alias, 0, 64
	.other		__nv_reservedSMEM_offset_0_alias,@"STO_CUDA_RESERVED_SHARED STV_DEFAULT"
__nv_reservedSMEM_offset_0_alias:
	.zero		0
	.zero		64


//--------------------- .nv.constant0._Z9vectorAddiPdS_S_ --------------------------
	.section	.nv.constant0._Z9vectorAddiPdS_S_,"a",@progbits
	.sectionflags	@""
	.align	4
.nv.constant0._Z9vectorAddiPdS_S_:
	.zero		928


//--------------------- SYMBOLS --------------------------

	.type		.nv.reservedSmem.offset0,@object
	.size		.nv.reservedSmem.offset0,0x4
